//
// Generated by NVIDIA NVVM Compiler
//
// Compiler Build ID: CL-36424714
// Cuda compilation tools, release 13.0, V13.0.88
// Based on NVVM 20.0.0
//

.version 9.0
.target sm_100
.address_size 64

	// .globl	_Z11cuda_matmulPfS_S_i

.visible .entry _Z11cuda_matmulPfS_S_i(
	.param .u64 .ptr .align 1 _Z11cuda_matmulPfS_S_i_param_0,
	.param .u64 .ptr .align 1 _Z11cuda_matmulPfS_S_i_param_1,
	.param .u64 .ptr .align 1 _Z11cuda_matmulPfS_S_i_param_2,
	.param .u32 _Z11cuda_matmulPfS_S_i_param_3
)
{
	.reg .pred 	%p<10>;
	.reg .b32 	%r<84>;
	.reg .b32 	%f<68>;
	.reg .b64 	%rd<48>;

	ld.param.u64 	%rd5, [_Z11cuda_matmulPfS_S_i_param_0];
	ld.param.u64 	%rd6, [_Z11cuda_matmulPfS_S_i_param_1];
	ld.param.u64 	%rd4, [_Z11cuda_matmulPfS_S_i_param_2];
	ld.param.u32 	%r42, [_Z11cuda_matmulPfS_S_i_param_3];
	cvta.to.global.u64 	%rd1, %rd6;
	cvta.to.global.u64 	%rd2, %rd5;
	mov.u32 	%r43, %ctaid.x;
	shl.b32 	%r44, %r43, 5;
	mov.u32 	%r45, %tid.x;
	shr.u32 	%r46, %r45, 5;
	or.b32  	%r47, %r44, %r46;
	mov.u32 	%r48, %ctaid.y;
	shl.b32 	%r1, %r48, 5;
	and.b32  	%r2, %r45, 31;
	or.b32  	%r3, %r1, %r2;
	mul.lo.s32 	%r4, %r42, %r47;
	setp.lt.s32 	%p1, %r42, 1;
	mov.f32 	%f67, 0f00000000;
	@%p1 bra 	$L__BB0_12;
	and.b32  	%r5, %r42, 7;
	setp.lt.u32 	%p2, %r42, 8;
	mov.f32 	%f67, 0f00000000;
	mov.b32 	%r82, 0;
	@%p2 bra 	$L__BB0_4;
	and.b32  	%r82, %r42, 2147483640;
	neg.s32 	%r80, %r82;
	add.s32 	%r50, %r42, %r1;
	add.s32 	%r79, %r50, %r2;
	shl.b32 	%r9, %r42, 3;
	shl.b32 	%r51, %r42, 1;
	add.s32 	%r52, %r1, %r51;
	add.s32 	%r78, %r52, %r2;
	mad.lo.s32 	%r53, %r42, 3, %r1;
	add.s32 	%r77, %r53, %r2;
	shl.b32 	%r54, %r42, 2;
	add.s32 	%r55, %r1, %r54;
	add.s32 	%r76, %r55, %r2;
	mad.lo.s32 	%r56, %r42, 5, %r1;
	add.s32 	%r75, %r56, %r2;
	mad.lo.s32 	%r57, %r42, 6, %r1;
	add.s32 	%r74, %r57, %r2;
	mad.lo.s32 	%r58, %r42, 7, %r1;
	add.s32 	%r73, %r58, %r2;
	add.s64 	%rd3, %rd2, 16;
	mov.f32 	%f67, 0f00000000;
	mov.u32 	%r71, %r4;
	mov.u32 	%r72, %r3;
$L__BB0_3:
	.pragma "nounroll";
	mul.wide.s32 	%rd7, %r71, 4;
	add.s64 	%rd8, %rd3, %rd7;
	ld.global.f32 	%f17, [%rd8+-16];
	mul.wide.u32 	%rd9, %r72, 4;
	add.s64 	%rd10, %rd1, %rd9;
	ld.global.f32 	%f18, [%rd10];
	fma.rn.f32 	%f19, %f17, %f18, %f67;
	ld.global.f32 	%f20, [%rd8+-12];
	mul.wide.u32 	%rd11, %r79, 4;
	add.s64 	%rd12, %rd1, %rd11;
	ld.global.f32 	%f21, [%rd12];
	fma.rn.f32 	%f22, %f20, %f21, %f19;
	ld.global.f32 	%f23, [%rd8+-8];
	mul.wide.u32 	%rd13, %r78, 4;
	add.s64 	%rd14, %rd1, %rd13;
	ld.global.f32 	%f24, [%rd14];
	fma.rn.f32 	%f25, %f23, %f24, %f22;
	ld.global.f32 	%f26, [%rd8+-4];
	mul.wide.u32 	%rd15, %r77, 4;
	add.s64 	%rd16, %rd1, %rd15;
	ld.global.f32 	%f27, [%rd16];
	fma.rn.f32 	%f28, %f26, %f27, %f25;
	ld.global.f32 	%f29, [%rd8];
	mul.wide.u32 	%rd17, %r76, 4;
	add.s64 	%rd18, %rd1, %rd17;
	ld.global.f32 	%f30, [%rd18];
	fma.rn.f32 	%f31, %f29, %f30, %f28;
	ld.global.f32 	%f32, [%rd8+4];
	mul.wide.u32 	%rd19, %r75, 4;
	add.s64 	%rd20, %rd1, %rd19;
	ld.global.f32 	%f33, [%rd20];
	fma.rn.f32 	%f34, %f32, %f33, %f31;
	ld.global.f32 	%f35, [%rd8+8];
	mul.wide.u32 	%rd21, %r74, 4;
	add.s64 	%rd22, %rd1, %rd21;
	ld.global.f32 	%f36, [%rd22];
	fma.rn.f32 	%f37, %f35, %f36, %f34;
	ld.global.f32 	%f38, [%rd8+12];
	mul.wide.u32 	%rd23, %r73, 4;
	add.s64 	%rd24, %rd1, %rd23;
	ld.global.f32 	%f39, [%rd24];
	fma.rn.f32 	%f67, %f38, %f39, %f37;
	add.s32 	%r80, %r80, 8;
	add.s32 	%r79, %r79, %r9;
	add.s32 	%r78, %r78, %r9;
	add.s32 	%r77, %r77, %r9;
	add.s32 	%r76, %r76, %r9;
	add.s32 	%r75, %r75, %r9;
	add.s32 	%r74, %r74, %r9;
	add.s32 	%r73, %r73, %r9;
	add.s32 	%r72, %r72, %r9;
	add.s32 	%r71, %r71, 8;
	setp.ne.s32 	%p3, %r80, 0;
	@%p3 bra 	$L__BB0_3;
$L__BB0_4:
	setp.eq.s32 	%p4, %r5, 0;
	@%p4 bra 	$L__BB0_12;
	and.b32  	%r37, %r42, 3;
	setp.lt.u32 	%p5, %r5, 4;
	@%p5 bra 	$L__BB0_7;
	add.s32 	%r59, %r82, %r4;
	mul.wide.s32 	%rd25, %r59, 4;
	add.s64 	%rd26, %rd2, %rd25;
	ld.global.f32 	%f41, [%rd26];
	mad.lo.s32 	%r60, %r82, %r42, %r3;
	mul.wide.u32 	%rd27, %r60, 4;
	add.s64 	%rd28, %rd1, %rd27;
	ld.global.f32 	%f42, [%rd28];
	fma.rn.f32 	%f43, %f41, %f42, %f67;
	ld.global.f32 	%f44, [%rd26+4];
	add.s32 	%r61, %r60, %r42;
	mul.wide.u32 	%rd29, %r61, 4;
	add.s64 	%rd30, %rd1, %rd29;
	ld.global.f32 	%f45, [%rd30];
	fma.rn.f32 	%f46, %f44, %f45, %f43;
	ld.global.f32 	%f47, [%rd26+8];
	add.s32 	%r62, %r61, %r42;
	mul.wide.u32 	%rd31, %r62, 4;
	add.s64 	%rd32, %rd1, %rd31;
	ld.global.f32 	%f48, [%rd32];
	fma.rn.f32 	%f49, %f47, %f48, %f46;
	ld.global.f32 	%f50, [%rd26+12];
	add.s32 	%r63, %r62, %r42;
	mul.wide.u32 	%rd33, %r63, 4;
	add.s64 	%rd34, %rd1, %rd33;
	ld.global.f32 	%f51, [%rd34];
	fma.rn.f32 	%f67, %f50, %f51, %f49;
	add.s32 	%r82, %r82, 4;
$L__BB0_7:
	setp.eq.s32 	%p6, %r37, 0;
	@%p6 bra 	$L__BB0_12;
	setp.eq.s32 	%p7, %r37, 1;
	@%p7 bra 	$L__BB0_10;
	add.s32 	%r64, %r82, %r4;
	mul.wide.s32 	%rd35, %r64, 4;
	add.s64 	%rd36, %rd2, %rd35;
	ld.global.f32 	%f53, [%rd36];
	mad.lo.s32 	%r65, %r82, %r42, %r3;
	mul.wide.u32 	%rd37, %r65, 4;
	add.s64 	%rd38, %rd1, %rd37;
	ld.global.f32 	%f54, [%rd38];
	fma.rn.f32 	%f55, %f53, %f54, %f67;
	ld.global.f32 	%f56, [%rd36+4];
	add.s32 	%r66, %r65, %r42;
	mul.wide.u32 	%rd39, %r66, 4;
	add.s64 	%rd40, %rd1, %rd39;
	ld.global.f32 	%f57, [%rd40];
	fma.rn.f32 	%f67, %f56, %f57, %f55;
	add.s32 	%r82, %r82, 2;
$L__BB0_10:
	and.b32  	%r67, %r42, 1;
	setp.eq.b32 	%p8, %r67, 1;
	not.pred 	%p9, %p8;
	@%p9 bra 	$L__BB0_12;
	add.s32 	%r68, %r82, %r4;
	mul.wide.s32 	%rd41, %r68, 4;
	add.s64 	%rd42, %rd2, %rd41;
	ld.global.f32 	%f58, [%rd42];
	mad.lo.s32 	%r69, %r82, %r42, %r3;
	mul.wide.u32 	%rd43, %r69, 4;
	add.s64 	%rd44, %rd1, %rd43;
	ld.global.f32 	%f59, [%rd44];
	fma.rn.f32 	%f67, %f58, %f59, %f67;
$L__BB0_12:
	cvta.to.global.u64 	%rd45, %rd4;
	add.s32 	%r70, %r4, %r3;
	mul.wide.s32 	%rd46, %r70, 4;
	add.s64 	%rd47, %rd45, %rd46;
	st.global.f32 	[%rd47], %f67;
	ret;

}


// ===== COMPILED SASS (sm_100) =====

	.target	sm_100

	.elftype	@"ET_EXEC"


//--------------------- .note.nv.tkinfo           --------------------------
	.section	.note.nv.tkinfo,"",@"SHT_NOTE"
	.sectionflags	@"SHF_NOTE_NV_TKINFO"
	.tkinfo
        /*0018*/ 	.word	0x00000002
        /*0030*/ 	.string	""
        /*0030*/ 	.string	"ptxas"
        /*0030*/ 	.string	"Cuda compilation tools, release 13.0, V13.0.88"
        /*0030*/ 	.string	"Build cuda_13.0.r13.0/compiler.36424714_0"
        /*0030*/ 	.string	"-arch sm_100 -m 64 "



//--------------------- .note.nv.cuinfo           --------------------------
	.section	.note.nv.cuinfo,"",@"SHT_NOTE"
	.sectionflags	@"SHF_NOTE_NV_CUINFO"
        /*0018*/ 	.short	0x0002
        /*001a*/ 	.short	0x0064
        /*001c*/ 	.short	0x0082
	.zero		2


//--------------------- .nv.info                  --------------------------
	.section	.nv.info,"",@"SHT_CUDA_INFO"
	.align	4


	//----- nvinfo : EIATTR_REGCOUNT
	.align		4
        /*0000*/ 	.byte	0x04, 0x2f
        /*0002*/ 	.short	(.L_1 - .L_0)
	.align		4
.L_0:
        /*0004*/ 	.word	index@(_Z11cuda_matmulPfS_S_i)
        /*0008*/ 	.word	0x00000020


	//----- nvinfo : EIATTR_FRAME_SIZE
	.align		4
.L_1:
        /*000c*/ 	.byte	0x04, 0x11
        /*000e*/ 	.short	(.L_3 - .L_2)
	.align		4
.L_2:
        /*0010*/ 	.word	index@(_Z11cuda_matmulPfS_S_i)
        /*0014*/ 	.word	0x00000000


	//----- nvinfo : EIATTR_MIN_STACK_SIZE
	.align		4
.L_3:
        /*0018*/ 	.byte	0x04, 0x12
        /*001a*/ 	.short	(.L_5 - .L_4)
	.align		4
.L_4:
        /*001c*/ 	.word	index@(_Z11cuda_matmulPfS_S_i)
        /*0020*/ 	.word	0x00000000
.L_5:


//--------------------- .nv.compat                --------------------------
	.section	.nv.compat,"",@"SHT_CUDA_COMPAT_INFO"
	.align	4
        /*0000*/ 	.byte	0x02, 0x09, 0x00, 0x00, 0x02, 0x02, 0x01, 0x00, 0x02, 0x05, 0x05, 0x00, 0x03, 0x07, 0x01, 0x01
        /*0010*/ 	.byte	0x02, 0x03, 0x00, 0x00, 0x02, 0x06, 0x01, 0x00, 0x04, 0x0b, 0x08, 0x00, 0x09, 0x00, 0x00, 0x00
        /*0020*/ 	.byte	0x00, 0x00, 0x00, 0x00


//--------------------- .nv.info._Z11cuda_matmulPfS_S_i --------------------------
	.section	.nv.info._Z11cuda_matmulPfS_S_i,"",@"SHT_CUDA_INFO"
	.sectionflags	@""
	.align	4


	//----- nvinfo : EIATTR_CUDA_API_VERSION
	.align		4
        /*0000*/ 	.byte	0x04, 0x37
        /*0002*/ 	.short	(.L_7 - .L_6)
.L_6:
        /*0004*/ 	.word	0x00000082


	//----- nvinfo : EIATTR_KPARAM_INFO
	.align		4
.L_7:
        /*0008*/ 	.byte	0x04, 0x17
        /*000a*/ 	.short	(.L_9 - .L_8)
.L_8:
        /*000c*/ 	.word	0x00000000
        /*0010*/ 	.short	0x0003
        /*0012*/ 	.short	0x0018
        /*0014*/ 	.byte	0x00, 0xf0, 0x11, 0x00


	//----- nvinfo : EIATTR_KPARAM_INFO
	.align		4
.L_9:
        /*0018*/ 	.byte	0x04, 0x17
        /*001a*/ 	.short	(.L_11 - .L_10)
.L_10:
        /*001c*/ 	.word	0x00000000
        /*0020*/ 	.short	0x0002
        /*0022*/ 	.short	0x0010
        /*0024*/ 	.byte	0x00, 0xf5, 0x21, 0x00


	//----- nvinfo : EIATTR_KPARAM_INFO
	.align		4
.L_11:
        /*0028*/ 	.byte	0x04, 0x17
        /*002a*/ 	.short	(.L_13 - .L_12)
.L_12:
        /*002c*/ 	.word	0x00000000
        /*0030*/ 	.short	0x0001
        /*0032*/ 	.short	0x0008
        /*0034*/ 	.byte	0x00, 0xf5, 0x21, 0x00


	//----- nvinfo : EIATTR_KPARAM_INFO
	.align		4
.L_13:
        /*0038*/ 	.byte	0x04, 0x17
        /*003a*/ 	.short	(.L_15 - .L_14)
.L_14:
        /*003c*/ 	.word	0x00000000
        /*0040*/ 	.short	0x0000
        /*0042*/ 	.short	0x0000
        /*0044*/ 	.byte	0x00, 0xf5, 0x21, 0x00


	//----- nvinfo : EIATTR_SPARSE_MMA_MASK
	.align		4
.L_15:
        /*0048*/ 	.byte	0x03, 0x50
        /*004a*/ 	.short	0x0000


	//----- nvinfo : EIATTR_MAXREG_COUNT
	.align		4
        /*004c*/ 	.byte	0x03, 0x1b
        /*004e*/ 	.short	0x00ff


	//----- nvinfo : EIATTR_MERCURY_ISA_VERSION
	.align		4
        /*0050*/ 	.byte	0x03, 0x5f
        /*0052*/ 	.short	0x0101


	//----- nvinfo : EIATTR_VRC_CTA_INIT_COUNT
	.align		4
        /*0054*/ 	.byte	0x02, 0x4a
	.zero		1
	.zero		1


	//----- nvinfo : EIATTR_EXIT_INSTR_OFFSETS
	.align		4
        /*0058*/ 	.byte	0x04, 0x1c
        /*005a*/ 	.short	(.L_17 - .L_16)


	//   ....[0]....
.L_16:
        /*005c*/ 	.word	0x00000990


	//----- nvinfo : EIATTR_CBANK_PARAM_SIZE
	.align		4
.L_17:
        /*0060*/ 	.byte	0x03, 0x19
        /*0062*/ 	.short	0x001c


	//----- nvinfo : EIATTR_PARAM_CBANK
	.align		4
        /*0064*/ 	.byte	0x04, 0x0a
        /*0066*/ 	.short	(.L_19 - .L_18)
	.align		4
.L_18:
        /*0068*/ 	.word	index@(.nv.constant0._Z11cuda_matmulPfS_S_i)
        /*006c*/ 	.short	0x0380
        /*006e*/ 	.short	0x001c


	//----- nvinfo : EIATTR_SW_WAR
	.align		4
.L_19:
        /*0070*/ 	.byte	0x04, 0x36
        /*0072*/ 	.short	(.L_21 - .L_20)
.L_20:
        /*0074*/ 	.word	0x00000008
.L_21:


//--------------------- .nv.callgraph             --------------------------
	.section	.nv.callgraph,"",@"SHT_CUDA_CALLGRAPH"
	.align	4
	.sectionentsize	8
	.align		4
        /*0000*/ 	.word	0x00000000
	.align		4
        /*0004*/ 	.word	0xffffffff
	.align		4
        /*0008*/ 	.word	0x00000000
	.align		4
        /*000c*/ 	.word	0xfffffffe
	.align		4
        /*0010*/ 	.word	0x00000000
	.align		4
        /*0014*/ 	.word	0xfffffffd
	.align		4
        /*0018*/ 	.word	0x00000000
	.align		4
        /*001c*/ 	.word	0xfffffffc


//--------------------- .text._Z11cuda_matmulPfS_S_i --------------------------
	.section	.text._Z11cuda_matmulPfS_S_i,"ax",@progbits
	.align	128
        .global         _Z11cuda_matmulPfS_S_i
        .type           _Z11cuda_matmulPfS_S_i,@function
        .size           _Z11cuda_matmulPfS_S_i,(.L_x_5 - _Z11cuda_matmulPfS_S_i)
        .other          _Z11cuda_matmulPfS_S_i,@"STO_CUDA_ENTRY STV_DEFAULT"
_Z11cuda_matmulPfS_S_i:
.text._Z11cuda_matmulPfS_S_i:
[----:B------:R-:W-:Y:S01]  /*0000*/  LDC R1, c[0x0][0x37c] ;  /* 0x0000df00ff017b82 */ /* 0x000fe20000000800 */
[----:B------:R-:W0:Y:S07]  /*0010*/  S2R R6, SR_TID.X ;  /* 0x0000000000067919 */ /* 0x000e2e0000002100 */
[----:B------:R-:W1:Y:S01]  /*0020*/  LDC R0, c[0x0][0x398] ;  /* 0x0000e600ff007b82 */ /* 0x000e620000000800 */
[----:B------:R-:W2:Y:S01]  /*0030*/  LDCU.64 UR6, c[0x0][0x358] ;  /* 0x00006b00ff0677ac */ /* 0x000ea20008000a00 */
[----:B------:R-:W-:Y:S01]  /*0040*/  HFMA2 R10, -RZ, RZ, 0, 0 ;  /* 0x00000000ff0a7431 */ /* 0x000fe200000001ff */
[----:B------:R-:W3:Y:S05]  /*0050*/  S2R R25, SR_CTAID.Y ;  /* 0x0000000000197919 */ /* 0x000eea0000002600 */
[----:B------:R-:W4:Y:S01]  /*0060*/  S2UR UR4, SR_CTAID.X ;  /* 0x00000000000479c3 */ /* 0x000f220000002500 */
[----:B-1----:R-:W-:-:S02]  /*0070*/  ISETP.GE.AND P0, PT, R0, 0x1, PT ;  /* 0x000000010000780c */ /* 0x002fc40003f06270 */
[----:B0-----:R-:W-:Y:S01]  /*0080*/  SHF.R.U32.HI R2, RZ, 0x5, R6 ;  /* 0x00000005ff027819 */ /* 0x001fe20000011606 */
[----:B----4-:R-:W-:Y:S01]  /*0090*/  USHF.L.U32 UR4, UR4, 0x5, URZ ;  /* 0x0000000504047899 */ /* 0x010fe200080006ff */
[----:B---3--:R-:W-:-:S05]  /*00a0*/  SHF.L.U32 R25, R25, 0x5, RZ ;  /* 0x0000000519197819 */ /* 0x008fca00000006ff */
[----:B------:R-:W-:Y:S02]  /*00b0*/  LOP3.LUT R3, R2, UR4, RZ, 0xfc, !PT ;  /* 0x0000000402037c12 */ /* 0x000fe4000f8efcff */
[----:B------:R-:W-:-:S03]  /*00c0*/  LOP3.LUT R5, R25, 0x1f, R6, 0xf8, !PT ;  /* 0x0000001f19057812 */ /* 0x000fc600078ef806 */
[----:B------:R-:W-:Y:S01]  /*00d0*/  IMAD R2, R3, R0, RZ ;  /* 0x0000000003027224 */ /* 0x000fe200078e02ff */
[----:B--2---:R-:W-:Y:S06]  /*00e0*/  @!P0 BRA `(.L_x_0) ;  /* 0x0000000800188947 */ /* 0x004fec0003800000 */
[C---:B------:R-:W-:Y:S02]  /*00f0*/  ISETP.GE.U32.AND P1, PT, R0.reuse, 0x8, PT ;  /* 0x000000080000780c */ /* 0x040fe40003f26070 */
[----:B------:R-:W-:Y:S02]  /*0100*/  LOP3.LUT R4, R0, 0x7, RZ, 0xc0, !PT ;  /* 0x0000000700047812 */ /* 0x000fe400078ec0ff */
[----:B------:R-:W-:Y:S02]  /*0110*/  MOV R10, RZ ;  /* 0x000000ff000a7202 */ /* 0x000fe40000000f00 */
[----:B------:R-:W-:Y:S02]  /*0120*/  ISETP.NE.AND P0, PT, R4, RZ, PT ;  /* 0x000000ff0400720c */ /* 0x000fe40003f05270 */
[----:B------:R-:W-:-:S05]  /*0130*/  MOV R7, RZ ;  /* 0x000000ff00077202 */ /* 0x000fca0000000f00 */
[----:B------:R-:W-:Y:S06]  /*0140*/  @!P1 BRA `(.L_x_1) ;  /* 0x0000000400189947 */ /* 0x000fec0003800000 */
[----:B------:R-:W0:Y:S01]  /*0150*/  LDCU.64 UR4, c[0x0][0x380] ;  /* 0x00007000ff0477ac */ /* 0x000e220008000a00 */
[----:B------:R-:W-:Y:S01]  /*0160*/  LOP3.LUT R17, R6, 0x1f, RZ, 0xc0, !PT ;  /* 0x0000001f06117812 */ /* 0x000fe200078ec0ff */
[C-C-:B------:R-:W-:Y:S01]  /*0170*/  IMAD R8, R0.reuse, 0x3, R25.reuse ;  /* 0x0000000300087824 */ /* 0x140fe200078e0219 */
[C---:B------:R-:W-:Y:S01]  /*0180*/  LEA R6, R0.reuse, R25, 0x1 ;  /* 0x0000001900067211 */ /* 0x040fe200078e08ff */
[C-C-:B------:R-:W-:Y:S01]  /*0190*/  IMAD R10, R0.reuse, 0x4, R25.reuse ;  /* 0x00000004000a7824 */ /* 0x140fe200078e0219 */
[C---:B------:R-:W-:Y:S01]  /*01a0*/  LOP3.LUT R7, R0.reuse, 0x7ffffff8, RZ, 0xc0, !PT ;  /* 0x7ffffff800077812 */ /* 0x040fe200078ec0ff */
[C-C-:B------:R-:W-:Y:S01]  /*01b0*/  IMAD R12, R0.reuse, 0x5, R25.reuse ;  /* 0x00000005000c7824 */ /* 0x140fe200078e0219 */
[C---:B------:R-:W-:Y:S01]  /*01c0*/  IADD3 R3, PT, PT, R17.reuse, R6, RZ ;  /* 0x0000000611037210 */ /* 0x040fe20007ffe0ff */
[C-C-:B------:R-:W-:Y:S01]  /*01d0*/  IMAD R14, R0.reuse, 0x6, R25.reuse ;  /* 0x00000006000e7824 */ /* 0x140fe200078e0219 */
[C---:B------:R-:W-:Y:S01]  /*01e0*/  IADD3 R9, PT, PT, R17.reuse, R8, RZ ;  /* 0x0000000811097210 */ /* 0x040fe20007ffe0ff */
[----:B------:R-:W-:Y:S01]  /*01f0*/  IMAD R16, R0, 0x7, R25 ;  /* 0x0000000700107824 */ /* 0x000fe200078e0219 */
[C---:B------:R-:W-:Y:S01]  /*0200*/  IADD3 R11, PT, PT, R17.reuse, R10, RZ ;  /* 0x0000000a110b7210 */ /* 0x040fe20007ffe0ff */
[C---:B------:R-:W-:Y:S01]  /*0210*/  IMAD.IADD R15, R17.reuse, 0x1, R14 ;  /* 0x00000001110f7824 */ /* 0x040fe200078e020e */
[C---:B------:R-:W-:Y:S01]  /*0220*/  IADD3 R13, PT, PT, R17.reuse, R12, RZ ;  /* 0x0000000c110d7210 */ /* 0x040fe20007ffe0ff */
[----:B------:R-:W-:Y:S01]  /*0230*/  IMAD.MOV R6, RZ, RZ, -R7 ;  /* 0x000000ffff067224 */ /* 0x000fe200078e0a07 */
[----:B------:R-:W-:-:S02]  /*0240*/  IADD3 R25, PT, PT, R17, R0, R25 ;  /* 0x0000000011197210 */ /* 0x000fc40007ffe019 */
[----:B------:R-:W-:Y:S01]  /*0250*/  IADD3 R17, PT, PT, R17, R16, RZ ;  /* 0x0000001011117210 */ /* 0x000fe20007ffe0ff */
[----:B0-----:R-:W-:Y:S01]  /*0260*/  UIADD3 UR4, UP0, UPT, UR4, 0x10, URZ ;  /* 0x0000001004047890 */ /* 0x001fe2000ff1e0ff */
[----:B------:R-:W-:Y:S02]  /*0270*/  MOV R10, RZ ;  /* 0x000000ff000a7202 */ /* 0x000fe40000000f00 */
[----:B------:R-:W-:Y:S01]  /*0280*/  MOV R8, R2 ;  /* 0x0000000200087202 */ /* 0x000fe20000000f00 */
[----:B------:R-:W-:Y:S01]  /*0290*/  UIADD3.X UR5, UPT, UPT, URZ, UR5, URZ, UP0, !UPT ;  /* 0x00000005ff057290 */ /* 0x000fe200087fe4ff */
[----:B------:R-:W-:-:S11]  /*02a0*/  MOV R29, R5 ;  /* 0x00000005001d7202 */ /* 0x000fd60000000f00 */
.L_x_2:
[----:B------:R-:W0:Y:S01]  /*02b0*/  LDC.64 R18, c[0x0][0x388] ;  /* 0x0000e200ff127b82 */ /* 0x000e220000000a00 */
[----:B------:R-:W-:Y:S02]  /*02c0*/  MOV R20, UR4 ;  /* 0x0000000400147c02 */ /* 0x000fe40008000f00 */
[----:B------:R-:W-:-:S03]  /*02d0*/  MOV R21, UR5 ;  /* 0x0000000500157c02 */ /* 0x000fc60008000f00 */
[----:B------:R-:W-:-:S05]  /*02e0*/  IMAD.WIDE R20, R8, 0x4, R20 ;  /* 0x0000000408147825 */ /* 0x000fca00078e0214 */
[----:B------:R-:W2:Y:S04]  /*02f0*/  LDG.E R12, desc[UR6][R20.64+-0x10] ;  /* 0xfffff006140c7981 */ /* 0x000ea8000c1e1900 */
[----:B------:R-:W3:Y:S04]  /*0300*/  LDG.E R14, desc[UR6][R20.64+-0xc] ;  /* 0xfffff406140e7981 */ /* 0x000ee8000c1e1900 */
[----:B------:R-:W4:Y:S01]  /*0310*/  LDG.E R28, desc[UR6][R20.64+-0x8] ;  /* 0xfffff806141c7981 */ /* 0x000f22000c1e1900 */
[----:B0-----:R-:W-:-:S03]  /*0320*/  IMAD.WIDE.U32 R22, R29, 0x4, R18 ;  /* 0x000000041d167825 */ /* 0x001fc600078e0012 */
[----:B------:R-:W5:Y:S04]  /*0330*/  LDG.E R16, desc[UR6][R20.64+-0x4] ;  /* 0xfffffc0614107981 */ /* 0x000f68000c1e1900 */
[----:B------:R-:W2:Y:S01]  /*0340*/  LDG.E R23, desc[UR6][R22.64] ;  /* 0x0000000616177981 */ /* 0x000ea2000c1e1900 */
[----:B------:R-:W-:-:S04]  /*0350*/  IMAD.WIDE.U32 R26, R25, 0x4, R18 ;  /* 0x00000004191a7825 */ /* 0x000fc800078e0012 */
[----:B--2---:R-:W-:Y:S01]  /*0360*/  FFMA R10, R12, R23, R10 ;  /* 0x000000170c0a7223 */ /* 0x004fe2000000000a */
[--C-:B------:R-:W-:Y:S01]  /*0370*/  IMAD.WIDE.U32 R22, R3, 0x4, R18.reuse ;  /* 0x0000000403167825 */ /* 0x100fe200078e0012 */
[----:B------:R0:W3:Y:S05]  /*0380*/  LDG.E R12, desc[UR6][R26.64] ;  /* 0x000000061a0c7981 */ /* 0x0000ea000c1e1900 */
[----:B------:R-:W4:Y:S01]  /*0390*/  LDG.E R23, desc[UR6][R22.64] ;  /* 0x0000000616177981 */ /* 0x000f22000c1e1900 */
[----:B0-----:R-:W-:-:S05]  /*03a0*/  IMAD.WIDE.U32 R26, R9, 0x4, R18 ;  /* 0x00000004091a7825 */ /* 0x001fca00078e0012 */
[----:B------:R0:W5:Y:S02]  /*03b0*/  LDG.E R24, desc[UR6][R26.64] ;  /* 0x000000061a187981 */ /* 0x000164000c1e1900 */
[----:B0-----:R-:W-:-:S04]  /*03c0*/  IMAD.WIDE.U32 R26, R11, 0x4, R18 ;  /* 0x000000040b1a7825 */ /* 0x001fc800078e0012 */
[----:B---3--:R-:W-:Y:S02]  /*03d0*/  FFMA R10, R14, R12, R10 ;  /* 0x0000000c0e0a7223 */ /* 0x008fe4000000000a */
[----:B------:R-:W2:Y:S02]  /*03e0*/  LDG.E R14, desc[UR6][R20.64+0x4] ;  /* 0x00000406140e7981 */ /* 0x000ea4000c1e1900 */
[----:B----4-:R-:W-:Y:S01]  /*03f0*/  FFMA R10, R28, R23, R10 ;  /* 0x000000171c0a7223 */ /* 0x010fe2000000000a */
[----:B------:R-:W-:Y:S01]  /*0400*/  IMAD.WIDE.U32 R22, R13, 0x4, R18 ;  /* 0x000000040d167825 */ /* 0x000fe200078e0012 */
[----:B------:R-:W3:Y:S04]  /*0410*/  LDG.E R12, desc[UR6][R20.64+0x8] ;  /* 0x00000806140c7981 */ /* 0x000ee8000c1e1900 */
[----:B------:R-:W4:Y:S01]  /*0420*/  LDG.E R28, desc[UR6][R20.64+0xc] ;  /* 0x00000c06141c7981 */ /* 0x000f22000c1e1900 */
[----:B-----5:R-:W-:-:S03]  /*0430*/  FFMA R10, R16, R24, R10 ;  /* 0x00000018100a7223 */ /* 0x020fc6000000000a */
[----:B------:R-:W2:Y:S04]  /*0440*/  LDG.E R23, desc[UR6][R22.64] ;  /* 0x0000000616177981 */ /* 0x000ea8000c1e1900 */
[----:B------:R0:W5:Y:S04]  /*0450*/  LDG.E R24, desc[UR6][R26.64] ;  /* 0x000000061a187981 */ /* 0x000168000c1e1900 */
[----:B------:R-:W5:Y:S01]  /*0460*/  LDG.E R16, desc[UR6][R20.64] ;  /* 0x0000000614107981 */ /* 0x000f62000c1e1900 */
[----:B0-----:R-:W-:-:S04]  /*0470*/  IMAD.WIDE.U32 R26, R15, 0x4, R18 ;  /* 0x000000040f1a7825 */ /* 0x001fc800078e0012 */
[----:B------:R-:W-:Y:S02]  /*0480*/  IMAD.WIDE.U32 R18, R17, 0x4, R18 ;  /* 0x0000000411127825 */ /* 0x000fe400078e0012 */
[----:B------:R-:W3:Y:S04]  /*0490*/  LDG.E R27, desc[UR6][R26.64] ;  /* 0x000000061a1b7981 */ /* 0x000ee8000c1e1900 */
[----:B------:R-:W4:Y:S01]  /*04a0*/  LDG.E R19, desc[UR6][R18.64] ;  /* 0x0000000612137981 */ /* 0x000f22000c1e1900 */
[----:B------:R-:W-:-:S04]  /*04b0*/  IADD3 R6, PT, PT, R6, 0x8, RZ ;  /* 0x0000000806067810 */ /* 0x000fc80007ffe0ff */
[----:B------:R-:W-:Y:S01]  /*04c0*/  ISETP.NE.AND P1, PT, R6, RZ, PT ;  /* 0x000000ff0600720c */ /* 0x000fe20003f25270 */
[C---:B------:R-:W-:Y:S01]  /*04d0*/  IMAD R3, R0.reuse, 0x8, R3 ;  /* 0x0000000800037824 */ /* 0x040fe200078e0203 */
[C---:B------:R-:W-:Y:S01]  /*04e0*/  LEA R25, R0.reuse, R25, 0x3 ;  /* 0x0000001900197211 */ /* 0x040fe200078e18ff */
[C---:B------:R-:W-:Y:S01]  /*04f0*/  IMAD R29, R0.reuse, 0x8, R29 ;  /* 0x00000008001d7824 */ /* 0x040fe200078e021d */
[C---:B------:R-:W-:Y:S02]  /*0500*/  LEA R9, R0.reuse, R9, 0x3 ;  /* 0x0000000900097211 */ /* 0x040fe400078e18ff */
[C---:B------:R-:W-:Y:S02]  /*0510*/  LEA R11, R0.reuse, R11, 0x3 ;  /* 0x0000000b000b7211 */ /* 0x040fe400078e18ff */
[C---:B------:R-:W-:Y:S02]  /*0520*/  LEA R13, R0.reuse, R13, 0x3 ;  /* 0x0000000d000d7211 */ /* 0x040fe400078e18ff */
[----:B------:R-:W-:-:S02]  /*0530*/  LEA R15, R0, R15, 0x3 ;  /* 0x0000000f000f7211 */ /* 0x000fc400078e18ff */
[----:B------:R-:W-:Y:S02]  /*0540*/  LEA R17, R0, R17, 0x3 ;  /* 0x0000001100117211 */ /* 0x000fe400078e18ff */
[----:B------:R-:W-:Y:S01]  /*0550*/  IADD3 R8, PT, PT, R8, 0x8, RZ ;  /* 0x0000000808087810 */ /* 0x000fe20007ffe0ff */
[----:B-----5:R-:W-:-:S04]  /*0560*/  FFMA R10, R16, R24, R10 ;  /* 0x00000018100a7223 */ /* 0x020fc8000000000a */
[----:B--2---:R-:W-:-:S04]  /*0570*/  FFMA R10, R14, R23, R10 ;  /* 0x000000170e0a7223 */ /* 0x004fc8000000000a */
[----:B---3--:R-:W-:-:S04]  /*0580*/  FFMA R10, R12, R27, R10 ;  /* 0x0000001b0c0a7223 */ /* 0x008fc8000000000a */
[----:B----4-:R-:W-:Y:S01]  /*0590*/  FFMA R10, R28, R19, R10 ;  /* 0x000000131c0a7223 */ /* 0x010fe2000000000a */
[----:B------:R-:W-:Y:S06]  /*05a0*/  @P1 BRA `(.L_x_2) ;  /* 0xfffffffc00401947 */ /* 0x000fec000383ffff */
.L_x_1:
[----:B------:R-:W-:Y:S05]  /*05b0*/  @!P0 BRA `(.L_x_0) ;  /* 0x0000000000e48947 */ /* 0x000fea0003800000 */
[----:B------:R-:W-:Y:S02]  /*05c0*/  ISETP.GE.U32.AND P0, PT, R4, 0x4, PT ;  /* 0x000000040400780c */ /* 0x000fe40003f06070 */
[----:B------:R-:W-:-:S04]  /*05d0*/  LOP3.LUT R6, R0, 0x3, RZ, 0xc0, !PT ;  /* 0x0000000300067812 */ /* 0x000fc800078ec0ff */
[----:B------:R-:W-:-:S07]  /*05e0*/  ISETP.NE.AND P1, PT, R6, RZ, PT ;  /* 0x000000ff0600720c */ /* 0x000fce0003f25270 */
[----:B------:R-:W-:Y:S06]  /*05f0*/  @!P0 BRA `(.L_x_3) ;  /* 0x0000000000648947 */ /* 0x000fec0003800000 */
[----:B------:R-:W0:Y:S01]  /*0600*/  LDC.64 R8, c[0x0][0x388] ;  /* 0x0000e200ff087b82 */ /* 0x000e220000000a00 */
[----:B------:R-:W-:Y:S01]  /*0610*/  IMAD R19, R7, R0, R5 ;  /* 0x0000000007137224 */ /* 0x000fe200078e0205 */
[----:B------:R-:W-:-:S04]  /*0620*/  IADD3 R3, PT, PT, R2, R7, RZ ;  /* 0x0000000702037210 */ /* 0x000fc80007ffe0ff */
[-C--:B------:R-:W-:Y:S02]  /*0630*/  IADD3 R17, PT, PT, R19, R0.reuse, RZ ;  /* 0x0000000013117210 */ /* 0x080fe40007ffe0ff */
[----:B------:R-:W1:Y:S02]  /*0640*/  LDC.64 R12, c[0x0][0x380] ;  /* 0x0000e000ff0c7b82 */ /* 0x000e640000000a00 */
[----:B------:R-:W-:Y:S01]  /*0650*/  IADD3 R11, PT, PT, R17, R0, RZ ;  /* 0x00000000110b7210 */ /* 0x000fe20007ffe0ff */
[----:B0-----:R-:W-:-:S04]  /*0660*/  IMAD.WIDE.U32 R18, R19, 0x4, R8 ;  /* 0x0000000413127825 */ /* 0x001fc800078e0008 */
[----:B------:R-:W-:Y:S02]  /*0670*/  IMAD.WIDE.U32 R16, R17, 0x4, R8 ;  /* 0x0000000411107825 */ /* 0x000fe400078e0008 */
[----:B------:R-:W2:Y:S02]  /*0680*/  LDG.E R18, desc[UR6][R18.64] ;  /* 0x0000000612127981 */ /* 0x000ea4000c1e1900 */
[----:B-1----:R-:W-:Y:S02]  /*0690*/  IMAD.WIDE R12, R3, 0x4, R12 ;  /* 0x00000004030c7825 */ /* 0x002fe400078e020c */
[----:B------:R-:W3:Y:S02]  /*06a0*/  LDG.E R16, desc[UR6][R16.64] ;  /* 0x0000000610107981 */ /* 0x000ee4000c1e1900 */
[C-C-:B------:R-:W-:Y:S01]  /*06b0*/  IMAD.WIDE.U32 R14, R11.reuse, 0x4, R8.reuse ;  /* 0x000000040b0e7825 */ /* 0x140fe200078e0008 */
[----:B------:R-:W-:Y:S01]  /*06c0*/  IADD3 R11, PT, PT, R11, R0, RZ ;  /* 0x000000000b0b7210 */ /* 0x000fe20007ffe0ff */
[----:B------:R-:W2:Y:S04]  /*06d0*/  LDG.E R3, desc[UR6][R12.64] ;  /* 0x000000060c037981 */ /* 0x000ea8000c1e1900 */
[----:B------:R-:W3:Y:S01]  /*06e0*/  LDG.E R4, desc[UR6][R12.64+0x4] ;  /* 0x000004060c047981 */ /* 0x000ee2000c1e1900 */
[----:B------:R-:W-:-:S03]  /*06f0*/  IMAD.WIDE.U32 R8, R11, 0x4, R8 ;  /* 0x000000040b087825 */ /* 0x000fc600078e0008 */
[----:B------:R-:W4:Y:S04]  /*0700*/  LDG.E R14, desc[UR6][R14.64] ;  /* 0x000000060e0e7981 */ /* 0x000f28000c1e1900 */
[----:B------:R-:W4:Y:S04]  /*0710*/  LDG.E R20, desc[UR6][R12.64+0x8] ;  /* 0x000008060c147981 */ /* 0x000f28000c1e1900 */
[----:B------:R-:W5:Y:S04]  /*0720*/  LDG.E R22, desc[UR6][R12.64+0xc] ;  /* 0x00000c060c167981 */ /* 0x000f68000c1e1900 */
[----:B------:R-:W5:Y:S01]  /*0730*/  LDG.E R8, desc[UR6][R8.64] ;  /* 0x0000000608087981 */ /* 0x000f62000c1e1900 */
[----:B------:R-:W-:-:S02]  /*0740*/  VIADD R7, R7, 0x4 ;  /* 0x0000000407077836 */ /* 0x000fc40000000000 */
[----:B--2---:R-:W-:-:S04]  /*0750*/  FFMA R3, R3, R18, R10 ;  /* 0x0000001203037223 */ /* 0x004fc8000000000a */
[----:B---3--:R-:W-:-:S04]  /*0760*/  FFMA R3, R4, R16, R3 ;  /* 0x0000001004037223 */ /* 0x008fc80000000003 */
[----:B----4-:R-:W-:-:S04]  /*0770*/  FFMA R3, R20, R14, R3 ;  /* 0x0000000e14037223 */ /* 0x010fc80000000003 */
[----:B-----5:R-:W-:-:S07]  /*0780*/  FFMA R10, R22, R8, R3 ;  /* 0x00000008160a7223 */ /* 0x020fce0000000003 */
.L_x_3:
[----:B------:R-:W-:Y:S05]  /*0790*/  @!P1 BRA `(.L_x_0) ;  /* 0x00000000006c9947 */ /* 0x000fea0003800000 */
[----:B------:R-:W0:Y:S01]  /*07a0*/  LDC.64 R18, c[0x0][0x388] ;  /* 0x0000e200ff127b82 */ /* 0x000e220000000a00 */
[----:B------:R-:W-:Y:S02]  /*07b0*/  ISETP.NE.AND P0, PT, R6, 0x1, PT ;  /* 0x000000010600780c */ /* 0x000fe40003f05270 */
[----:B------:R-:W-:-:S04]  /*07c0*/  LOP3.LUT R3, R0, 0x1, RZ, 0xc0, !PT ;  /* 0x0000000100037812 */ /* 0x000fc800078ec0ff */
[----:B------:R-:W-:Y:S01]  /*07d0*/  ISETP.NE.U32.AND P1, PT, R3, 0x1, PT ;  /* 0x000000010300780c */ /* 0x000fe20003f25070 */
[----:B------:R-:W1:Y:S06]  /*07e0*/  LDC.64 R8, c[0x0][0x380] ;  /* 0x0000e000ff087b82 */ /* 0x000e6c0000000a00 */
[C---:B------:R-:W-:Y:S01]  /*07f0*/  @P0 IMAD R17, R7.reuse, R0, R5 ;  /* 0x0000000007110224 */ /* 0x040fe200078e0205 */
[----:B------:R-:W-:Y:S01]  /*0800*/  @P0 IADD3 R3, PT, PT, R2, R7, RZ ;  /* 0x0000000702030210 */ /* 0x000fe20007ffe0ff */
[----:B------:R-:W2:Y:S01]  /*0810*/  LDC.64 R14, c[0x0][0x380] ;  /* 0x0000e000ff0e7b82 */ /* 0x000ea20000000a00 */
[----:B------:R-:W-:-:S02]  /*0820*/  @P0 IADD3 R7, PT, PT, R7, 0x2, RZ ;  /* 0x0000000207070810 */ /* 0x000fc40007ffe0ff */
[----:B------:R-:W-:-:S05]  /*0830*/  @P0 IADD3 R11, PT, PT, R17, R0, RZ ;  /* 0x00000000110b0210 */ /* 0x000fca0007ffe0ff */
[----:B------:R-:W3:Y:S01]  /*0840*/  LDC.64 R12, c[0x0][0x388] ;  /* 0x0000e200ff0c7b82 */ /* 0x000ee20000000a00 */
[----:B0-----:R-:W-:-:S04]  /*0850*/  @P0 IMAD.WIDE.U32 R16, R17, 0x4, R18 ;  /* 0x0000000411100825 */ /* 0x001fc800078e0012 */
[----:B------:R-:W-:Y:S02]  /*0860*/  @P0 IMAD.WIDE.U32 R18, R11, 0x4, R18 ;  /* 0x000000040b120825 */ /* 0x000fe400078e0012 */
[----:B------:R-:W4:Y:S02]  /*0870*/  @P0 LDG.E R16, desc[UR6][R16.64] ;  /* 0x0000000610100981 */ /* 0x000f24000c1e1900 */
[----:B-1----:R-:W-:Y:S01]  /*0880*/  @P0 IMAD.WIDE R8, R3, 0x4, R8 ;  /* 0x0000000403080825 */ /* 0x002fe200078e0208 */
[----:B------:R-:W-:Y:S01]  /*0890*/  @!P1 IADD3 R3, PT, PT, R2, R7, RZ ;  /* 0x0000000702039210 */ /* 0x000fe20007ffe0ff */
[----:B------:R-:W5:Y:S02]  /*08a0*/  @P0 LDG.E R18, desc[UR6][R18.64] ;  /* 0x0000000612120981 */ /* 0x000f64000c1e1900 */
[----:B------:R-:W-:Y:S02]  /*08b0*/  @!P1 IMAD R7, R7, R0, R5 ;  /* 0x0000000007079224 */ /* 0x000fe400078e0205 */
[----:B------:R-:W4:Y:S01]  /*08c0*/  @P0 LDG.E R11, desc[UR6][R8.64] ;  /* 0x00000006080b0981 */ /* 0x000f22000c1e1900 */
[----:B--2---:R-:W-:-:S03]  /*08d0*/  @!P1 IMAD.WIDE R14, R3, 0x4, R14 ;  /* 0x00000004030e9825 */ /* 0x004fc600078e020e */
[----:B------:R-:W5:Y:S04]  /*08e0*/  @P0 LDG.E R0, desc[UR6][R8.64+0x4] ;  /* 0x0000040608000981 */ /* 0x000f68000c1e1900 */
[----:B------:R-:W2:Y:S01]  /*08f0*/  @!P1 LDG.E R15, desc[UR6][R14.64] ;  /* 0x000000060e0f9981 */ /* 0x000ea2000c1e1900 */
[----:B---3--:R-:W-:-:S06]  /*0900*/  @!P1 IMAD.WIDE.U32 R12, R7, 0x4, R12 ;  /* 0x00000004070c9825 */ /* 0x008fcc00078e000c */
[----:B------:R-:W2:Y:S01]  /*0910*/  @!P1 LDG.E R12, desc[UR6][R12.64] ;  /* 0x000000060c0c9981 */ /* 0x000ea2000c1e1900 */
[----:B----4-:R-:W-:-:S04]  /*0920*/  @P0 FFMA R11, R11, R16, R10 ;  /* 0x000000100b0b0223 */ /* 0x010fc8000000000a */
[----:B-----5:R-:W-:-:S04]  /*0930*/  @P0 FFMA R10, R0, R18, R11 ;  /* 0x00000012000a0223 */ /* 0x020fc8000000000b */
[----:B--2---:R-:W-:-:S07]  /*0940*/  @!P1 FFMA R10, R15, R12, R10 ;  /* 0x0000000c0f0a9223 */ /* 0x004fce000000000a */
.L_x_0:
[----:B------:R-:W0:Y:S01]  /*0950*/  LDC.64 R6, c[0x0][0x390] ;  /* 0x0000e400ff067b82 */ /* 0x000e220000000a00 */
[----:B------:R-:W-:-:S05]  /*0960*/  IADD3 R3, PT, PT, R5, R2, RZ ;  /* 0x0000000205037210 */ /* 0x000fca0007ffe0ff */
[----:B0-----:R-:W-:-:S05]  /*0970*/  IMAD.WIDE R2, R3, 0x4, R6 ;  /* 0x0000000403027825 */ /* 0x001fca00078e0206 */
[----:B------:R-:W-:Y:S01]  /*0980*/  STG.E desc[UR6][R2.64], R10 ;  /* 0x0000000a02007986 */ /* 0x000fe2000c101906 */
[----:B------:R-:W-:Y:S05]  /*0990*/  EXIT ;  /* 0x000000000000794d */ /* 0x000fea0003800000 */
.L_x_4:
[----:B------:R-:W-:-:S00]  /*09a0*/  BRA `(.L_x_4) ;  /* 0xfffffffc00fc7947 */ /* 0x000fc0000383ffff */
[----:B------:R-:W-:-:S00]  /*09b0*/  NOP ;  /* 0x0000000000007918 */ /* 0x000fc00000000000 */
        /* <DEDUP_REMOVED lines=12> */
.L_x_5:


//--------------------- .nv.shared.reserved.0     --------------------------
	.section	.nv.shared.reserved.0,"aw",@nobits
	.weak		__nv_reservedSMEM_offset_0_alias
	.size		__nv_reservedSMEM_offset_0_alias, 0, 64
	.other		__nv_reservedSMEM_offset_0_alias,@"STO_CUDA_RESERVED_SHARED STV_DEFAULT"
__nv_reservedSMEM_offset_0_alias:
	.zero		0
	.zero		64


//--------------------- .nv.constant0._Z11cuda_matmulPfS_S_i --------------------------
	.section	.nv.constant0._Z11cuda_matmulPfS_S_i,"a",@progbits
	.sectionflags	@""
	.align	4
.nv.constant0._Z11cuda_matmulPfS_S_i:
	.zero		924


//--------------------- SYMBOLS --------------------------

	.type		.nv.reservedSmem.offset0,@object
	.size		.nv.reservedSmem.offset0,0x4
